//
// Generated by NVIDIA NVVM Compiler
//
// Compiler Build ID: CL-36424714
// Cuda compilation tools, release 13.0, V13.0.88
// Based on NVVM 20.0.0
//

.version 9.0
.target sm_100
.address_size 64

	// .globl	_Z12conwayThreadPcS_ii

.visible .entry _Z12conwayThreadPcS_ii(
	.param .u64 .ptr .align 1 _Z12conwayThreadPcS_ii_param_0,
	.param .u64 .ptr .align 1 _Z12conwayThreadPcS_ii_param_1,
	.param .u32 _Z12conwayThreadPcS_ii_param_2,
	.param .u32 _Z12conwayThreadPcS_ii_param_3
)
{
	.reg .pred 	%p<17>;
	.reg .b16 	%rs<12>;
	.reg .b32 	%r<44>;
	.reg .b64 	%rd<28>;

	ld.param.u64 	%rd1, [_Z12conwayThreadPcS_ii_param_0];
	ld.param.u64 	%rd2, [_Z12conwayThreadPcS_ii_param_1];
	ld.param.u32 	%r2, [_Z12conwayThreadPcS_ii_param_2];
	ld.param.u32 	%r3, [_Z12conwayThreadPcS_ii_param_3];
	mov.u32 	%r4, %tid.x;
	mov.u32 	%r5, %ctaid.x;
	mov.u32 	%r6, %ntid.x;
	mad.lo.s32 	%r1, %r5, %r6, %r4;
	mul.lo.s32 	%r7, %r3, %r2;
	setp.ge.s32 	%p1, %r1, %r7;
	@%p1 bra 	$L__BB0_2;
	cvta.to.global.u64 	%rd3, %rd2;
	cvta.to.global.u64 	%rd4, %rd1;
	div.s32 	%r8, %r1, %r2;
	rem.s32 	%r9, %r1, %r3;
	setp.lt.s32 	%p2, %r9, 1;
	selp.b32 	%r10, %r3, %r9, %p2;
	mul.lo.s32 	%r11, %r8, %r3;
	cvt.s64.s32 	%rd5, %r11;
	cvt.s64.s32 	%rd6, %r10;
	add.s64 	%rd7, %rd6, %rd5;
	add.s64 	%rd8, %rd4, %rd7;
	ld.global.u8 	%rs1, [%rd8+-1];
	setp.eq.s16 	%p3, %rs1, 1;
	selp.u32 	%r12, 1, 0, %p3;
	setp.lt.s32 	%p4, %r8, 1;
	selp.b32 	%r13, %r2, %r8, %p4;
	add.s32 	%r14, %r13, -1;
	mul.lo.s32 	%r15, %r14, %r3;
	cvt.s64.s32 	%rd9, %r15;
	add.s64 	%rd10, %rd9, %rd6;
	add.s64 	%rd11, %rd4, %rd10;
	ld.global.u8 	%rs2, [%rd11+-1];
	setp.eq.s16 	%p5, %rs2, 1;
	selp.b32 	%r16, 2, 1, %p3;
	selp.b32 	%r17, %r16, %r12, %p5;
	add.s32 	%r18, %r15, %r9;
	cvt.s64.s32 	%rd12, %r18;
	add.s64 	%rd13, %rd4, %rd12;
	ld.global.u8 	%rs3, [%rd13];
	setp.eq.s16 	%p6, %rs3, 1;
	selp.u32 	%r19, 1, 0, %p6;
	add.s32 	%r20, %r17, %r19;
	add.s32 	%r21, %r9, 1;
	setp.lt.s32 	%p7, %r21, %r3;
	selp.b32 	%r22, %r21, 0, %p7;
	add.s32 	%r23, %r15, %r22;
	cvt.s64.s32 	%rd14, %r23;
	add.s64 	%rd15, %rd4, %rd14;
	ld.global.u8 	%rs4, [%rd15];
	setp.eq.s16 	%p8, %rs4, 1;
	selp.u32 	%r24, 1, 0, %p8;
	add.s32 	%r25, %r20, %r24;
	add.s32 	%r26, %r22, %r11;
	cvt.s64.s32 	%rd16, %r26;
	add.s64 	%rd17, %rd4, %rd16;
	ld.global.u8 	%rs5, [%rd17];
	setp.eq.s16 	%p9, %rs5, 1;
	selp.u32 	%r27, 1, 0, %p9;
	add.s32 	%r28, %r25, %r27;
	add.s32 	%r29, %r8, 1;
	setp.lt.s32 	%p10, %r29, %r2;
	selp.b32 	%r30, %r29, 0, %p10;
	mul.lo.s32 	%r31, %r30, %r3;
	add.s32 	%r32, %r31, %r22;
	cvt.s64.s32 	%rd18, %r32;
	add.s64 	%rd19, %rd4, %rd18;
	ld.global.u8 	%rs6, [%rd19];
	setp.eq.s16 	%p11, %rs6, 1;
	selp.u32 	%r33, 1, 0, %p11;
	add.s32 	%r34, %r28, %r33;
	add.s32 	%r35, %r31, %r9;
	cvt.s64.s32 	%rd20, %r35;
	add.s64 	%rd21, %rd4, %rd20;
	ld.global.u8 	%rs7, [%rd21];
	setp.eq.s16 	%p12, %rs7, 1;
	selp.u32 	%r36, 1, 0, %p12;
	add.s32 	%r37, %r34, %r36;
	cvt.s64.s32 	%rd22, %r31;
	add.s64 	%rd23, %rd22, %rd6;
	add.s64 	%rd24, %rd4, %rd23;
	ld.global.u8 	%rs8, [%rd24+-1];
	setp.eq.s16 	%p13, %rs8, 1;
	selp.u32 	%r38, 1, 0, %p13;
	add.s32 	%r39, %r37, %r38;
	cvt.s64.s32 	%rd25, %r1;
	add.s64 	%rd26, %rd4, %rd25;
	ld.global.u8 	%rs9, [%rd26];
	setp.eq.s16 	%p14, %rs9, 1;
	and.b32  	%r40, %r39, -2;
	setp.eq.s32 	%p15, %r40, 2;
	setp.eq.s32 	%p16, %r39, 3;
	selp.u32 	%r41, -1, 0, %p16;
	selp.u32 	%r42, -1, 0, %p15;
	selp.b32 	%r43, %r42, %r41, %p14;
	cvt.u16.u32 	%rs10, %r43;
	and.b16  	%rs11, %rs10, 1;
	bar.sync 	0;
	add.s64 	%rd27, %rd3, %rd25;
	st.global.u8 	[%rd27], %rs11;
$L__BB0_2:
	ret;

}


// ===== COMPILED SASS (sm_100) =====

	.target	sm_100

	.elftype	@"ET_EXEC"


//--------------------- .note.nv.tkinfo           --------------------------
	.section	.note.nv.tkinfo,"",@"SHT_NOTE"
	.sectionflags	@"SHF_NOTE_NV_TKINFO"
	.tkinfo
        /*0018*/ 	.word	0x00000002
        /*0030*/ 	.string	""
        /*0030*/ 	.string	"ptxas"
        /*0030*/ 	.string	"Cuda compilation tools, release 13.0, V13.0.88"
        /*0030*/ 	.string	"Build cuda_13.0.r13.0/compiler.36424714_0"
        /*0030*/ 	.string	"-arch sm_100 -m 64 "



//--------------------- .note.nv.cuinfo           --------------------------
	.section	.note.nv.cuinfo,"",@"SHT_NOTE"
	.sectionflags	@"SHF_NOTE_NV_CUINFO"
        /*0018*/ 	.short	0x0002
        /*001a*/ 	.short	0x0064
        /*001c*/ 	.short	0x0082
	.zero		2


//--------------------- .nv.info                  --------------------------
	.section	.nv.info,"",@"SHT_CUDA_INFO"
	.align	4


	//----- nvinfo : EIATTR_REGCOUNT
	.align		4
        /*0000*/ 	.byte	0x04, 0x2f
        /*0002*/ 	.short	(.L_1 - .L_0)
	.align		4
.L_0:
        /*0004*/ 	.word	index@(_Z12conwayThreadPcS_ii)
        /*0008*/ 	.word	0x00000018


	//----- nvinfo : EIATTR_FRAME_SIZE
	.align		4
.L_1:
        /*000c*/ 	.byte	0x04, 0x11
        /*000e*/ 	.short	(.L_3 - .L_2)
	.align		4
.L_2:
        /*0010*/ 	.word	index@(_Z12conwayThreadPcS_ii)
        /*0014*/ 	.word	0x00000000


	//----- nvinfo : EIATTR_MIN_STACK_SIZE
	.align		4
.L_3:
        /*0018*/ 	.byte	0x04, 0x12
        /*001a*/ 	.short	(.L_5 - .L_4)
	.align		4
.L_4:
        /*001c*/ 	.word	index@(_Z12conwayThreadPcS_ii)
        /*0020*/ 	.word	0x00000000
.L_5:


//--------------------- .nv.compat                --------------------------
	.section	.nv.compat,"",@"SHT_CUDA_COMPAT_INFO"
	.align	4
        /*0000*/ 	.byte	0x02, 0x09, 0x00, 0x00, 0x02, 0x02, 0x01, 0x00, 0x02, 0x05, 0x05, 0x00, 0x03, 0x07, 0x01, 0x01
        /*0010*/ 	.byte	0x02, 0x03, 0x00, 0x00, 0x02, 0x06, 0x01, 0x00, 0x04, 0x0b, 0x08, 0x00, 0x09, 0x00, 0x00, 0x00
        /*0020*/ 	.byte	0x00, 0x00, 0x00, 0x00


//--------------------- .nv.info._Z12conwayThreadPcS_ii --------------------------
	.section	.nv.info._Z12conwayThreadPcS_ii,"",@"SHT_CUDA_INFO"
	.sectionflags	@""
	.align	4


	//----- nvinfo : EIATTR_CUDA_API_VERSION
	.align		4
        /*0000*/ 	.byte	0x04, 0x37
        /*0002*/ 	.short	(.L_7 - .L_6)
.L_6:
        /*0004*/ 	.word	0x00000082


	//----- nvinfo : EIATTR_KPARAM_INFO
	.align		4
.L_7:
        /*0008*/ 	.byte	0x04, 0x17
        /*000a*/ 	.short	(.L_9 - .L_8)
.L_8:
        /*000c*/ 	.word	0x00000000
        /*0010*/ 	.short	0x0003
        /*0012*/ 	.short	0x0014
        /*0014*/ 	.byte	0x00, 0xf0, 0x11, 0x00


	//----- nvinfo : EIATTR_KPARAM_INFO
	.align		4
.L_9:
        /*0018*/ 	.byte	0x04, 0x17
        /*001a*/ 	.short	(.L_11 - .L_10)
.L_10:
        /*001c*/ 	.word	0x00000000
        /*0020*/ 	.short	0x0002
        /*0022*/ 	.short	0x0010
        /*0024*/ 	.byte	0x00, 0xf0, 0x11, 0x00


	//----- nvinfo : EIATTR_KPARAM_INFO
	.align		4
.L_11:
        /*0028*/ 	.byte	0x04, 0x17
        /*002a*/ 	.short	(.L_13 - .L_12)
.L_12:
        /*002c*/ 	.word	0x00000000
        /*0030*/ 	.short	0x0001
        /*0032*/ 	.short	0x0008
        /*0034*/ 	.byte	0x00, 0xf5, 0x21, 0x00


	//----- nvinfo : EIATTR_KPARAM_INFO
	.align		4
.L_13:
        /*0038*/ 	.byte	0x04, 0x17
        /*003a*/ 	.short	(.L_15 - .L_14)
.L_14:
        /*003c*/ 	.word	0x00000000
        /*0040*/ 	.short	0x0000
        /*0042*/ 	.short	0x0000
        /*0044*/ 	.byte	0x00, 0xf5, 0x21, 0x00


	//----- nvinfo : EIATTR_SPARSE_MMA_MASK
	.align		4
.L_15:
        /*0048*/ 	.byte	0x03, 0x50
        /*004a*/ 	.short	0x0000


	//----- nvinfo : EIATTR_MAXREG_COUNT
	.align		4
        /*004c*/ 	.byte	0x03, 0x1b
        /*004e*/ 	.short	0x00ff


	//----- nvinfo : EIATTR_NUM_BARRIERS
	.align		4
        /*0050*/ 	.byte	0x02, 0x4c
        /*0052*/ 	.byte	0x01
	.zero		1


	//----- nvinfo : EIATTR_MERCURY_ISA_VERSION
	.align		4
        /*0054*/ 	.byte	0x03, 0x5f
        /*0056*/ 	.short	0x0101


	//----- nvinfo : EIATTR_VRC_CTA_INIT_COUNT
	.align		4
        /*0058*/ 	.byte	0x02, 0x4a
	.zero		1
	.zero		1


	//----- nvinfo : EIATTR_EXIT_INSTR_OFFSETS
	.align		4
        /*005c*/ 	.byte	0x04, 0x1c
        /*005e*/ 	.short	(.L_17 - .L_16)


	//   ....[0]....
.L_16:
        /*0060*/ 	.word	0x00000080


	//   ....[1]....
        /*0064*/ 	.word	0x000008d0


	//----- nvinfo : EIATTR_CBANK_PARAM_SIZE
	.align		4
.L_17:
        /*0068*/ 	.byte	0x03, 0x19
        /*006a*/ 	.short	0x0018


	//----- nvinfo : EIATTR_PARAM_CBANK
	.align		4
        /*006c*/ 	.byte	0x04, 0x0a
        /*006e*/ 	.short	(.L_19 - .L_18)
	.align		4
.L_18:
        /*0070*/ 	.word	index@(.nv.constant0._Z12conwayThreadPcS_ii)
        /*0074*/ 	.short	0x0380
        /*0076*/ 	.short	0x0018


	//----- nvinfo : EIATTR_SW_WAR
	.align		4
.L_19:
        /*0078*/ 	.byte	0x04, 0x36
        /*007a*/ 	.short	(.L_21 - .L_20)
.L_20:
        /*007c*/ 	.word	0x00000008
.L_21:


//--------------------- .nv.callgraph             --------------------------
	.section	.nv.callgraph,"",@"SHT_CUDA_CALLGRAPH"
	.align	4
	.sectionentsize	8
	.align		4
        /*0000*/ 	.word	0x00000000
	.align		4
        /*0004*/ 	.word	0xffffffff
	.align		4
        /*0008*/ 	.word	0x00000000
	.align		4
        /*000c*/ 	.word	0xfffffffe
	.align		4
        /*0010*/ 	.word	0x00000000
	.align		4
        /*0014*/ 	.word	0xfffffffd
	.align		4
        /*0018*/ 	.word	0x00000000
	.align		4
        /*001c*/ 	.word	0xfffffffc


//--------------------- .text._Z12conwayThreadPcS_ii --------------------------
	.section	.text._Z12conwayThreadPcS_ii,"ax",@progbits
	.align	128
        .global         _Z12conwayThreadPcS_ii
        .type           _Z12conwayThreadPcS_ii,@function
        .size           _Z12conwayThreadPcS_ii,(.L_x_1 - _Z12conwayThreadPcS_ii)
        .other          _Z12conwayThreadPcS_ii,@"STO_CUDA_ENTRY STV_DEFAULT"
_Z12conwayThreadPcS_ii:
.text._Z12conwayThreadPcS_ii:
[----:B------:R-:W-:Y:S01]  /*0000*/  LDC R1, c[0x0][0x37c] ;  /* 0x0000df00ff017b82 */ /* 0x000fe20000000800 */
[----:B------:R-:W0:Y:S07]  /*0010*/  S2R R3, SR_TID.X ;  /* 0x0000000000037919 */ /* 0x000e2e0000002100 */
[----:B------:R-:W0:Y:S08]  /*0020*/  S2UR UR4, SR_CTAID.X ;  /* 0x00000000000479c3 */ /* 0x000e300000002500 */
[----:B------:R-:W0:Y:S08]  /*0030*/  LDC R0, c[0x0][0x360] ;  /* 0x0000d800ff007b82 */ /* 0x000e300000000800 */
[----:B------:R-:W1:Y:S01]  /*0040*/  LDC.64 R4, c[0x0][0x390] ;  /* 0x0000e400ff047b82 */ /* 0x000e620000000a00 */
[----:B0-----:R-:W-:-:S02]  /*0050*/  IMAD R3, R0, UR4, R3 ;  /* 0x0000000400037c24 */ /* 0x001fc4000f8e0203 */
[----:B-1----:R-:W-:-:S05]  /*0060*/  IMAD R0, R5, R4, RZ ;  /* 0x0000000405007224 */ /* 0x002fca00078e02ff */
[----:B------:R-:W-:-:S13]  /*0070*/  ISETP.GE.AND P0, PT, R3, R0, PT ;  /* 0x000000000300720c */ /* 0x000fda0003f06270 */
[----:B------:R-:W-:Y:S05]  /*0080*/  @P0 EXIT ;  /* 0x000000000000094d */ /* 0x000fea0003800000 */
[----:B------:R-:W-:Y:S01]  /*0090*/  IABS R2, R4 ;  /* 0x0000000400027213 */ /* 0x000fe20000000000 */
[----:B------:R-:W0:Y:S01]  /*00a0*/  LDCU.64 UR6, c[0x0][0x380] ;  /* 0x00007000ff0677ac */ /* 0x000e220008000a00 */
[----:B------:R-:W-:Y:S02]  /*00b0*/  IABS R0, R5 ;  /* 0x0000000500007213 */ /* 0x000fe40000000000 */
[----:B------:R-:W1:Y:S01]  /*00c0*/  I2F.RP R10, R2 ;  /* 0x00000002000a7306 */ /* 0x000e620000209400 */
[----:B------:R-:W-:Y:S01]  /*00d0*/  ISETP.GE.AND P4, PT, R3, RZ, PT ;  /* 0x000000ff0300720c */ /* 0x000fe20003f86270 */
[----:B------:R-:W2:Y:S06]  /*00e0*/  LDCU.64 UR4, c[0x0][0x358] ;  /* 0x00006b00ff0477ac */ /* 0x000eac0008000a00 */
[----:B------:R-:W3:Y:S08]  /*00f0*/  I2F.RP R11, R0 ;  /* 0x00000000000b7306 */ /* 0x000ef00000209400 */
[----:B-1----:R-:W1:Y:S08]  /*0100*/  MUFU.RCP R10, R10 ;  /* 0x0000000a000a7308 */ /* 0x002e700000001000 */
[----:B---3--:R-:W3:Y:S01]  /*0110*/  MUFU.RCP R11, R11 ;  /* 0x0000000b000b7308 */ /* 0x008ee20000001000 */
[----:B-1----:R-:W-:-:S07]  /*0120*/  VIADD R8, R10, 0xffffffe ;  /* 0x0ffffffe0a087836 */ /* 0x002fce0000000000 */
[----:B------:R1:W4:Y:S01]  /*0130*/  F2I.FTZ.U32.TRUNC.NTZ R9, R8 ;  /* 0x0000000800097305 */ /* 0x000322000021f000 */
[----:B---3--:R-:W-:Y:S01]  /*0140*/  VIADD R6, R11, 0xffffffe ;  /* 0x0ffffffe0b067836 */ /* 0x008fe20000000000 */
[----:B------:R-:W-:-:S06]  /*0150*/  IABS R11, R3 ;  /* 0x00000003000b7213 */ /* 0x000fcc0000000000 */
[----:B------:R3:W5:Y:S01]  /*0160*/  F2I.FTZ.U32.TRUNC.NTZ R7, R6 ;  /* 0x0000000600077305 */ /* 0x000762000021f000 */
[----:B-1----:R-:W-:Y:S02]  /*0170*/  IMAD.MOV.U32 R8, RZ, RZ, RZ ;  /* 0x000000ffff087224 */ /* 0x002fe400078e00ff */
[----:B----4-:R-:W-:Y:S02]  /*0180*/  IMAD.MOV R13, RZ, RZ, -R9 ;  /* 0x000000ffff0d7224 */ /* 0x010fe400078e0a09 */
[----:B---3--:R-:W-:Y:S02]  /*0190*/  IMAD.MOV.U32 R6, RZ, RZ, RZ ;  /* 0x000000ffff067224 */ /* 0x008fe400078e00ff */
[----:B------:R-:W-:-:S04]  /*01a0*/  IMAD R13, R13, R2, RZ ;  /* 0x000000020d0d7224 */ /* 0x000fc800078e02ff */
[----:B------:R-:W-:-:S04]  /*01b0*/  IMAD.HI.U32 R9, R9, R13, R8 ;  /* 0x0000000d09097227 */ /* 0x000fc800078e0008 */
[----:B-----5:R-:W-:Y:S02]  /*01c0*/  IMAD.MOV R15, RZ, RZ, -R7 ;  /* 0x000000ffff0f7224 */ /* 0x020fe400078e0a07 */
[----:B------:R-:W-:-:S04]  /*01d0*/  IMAD.HI.U32 R9, R9, R11, RZ ;  /* 0x0000000b09097227 */ /* 0x000fc800078e00ff */
[----:B------:R-:W-:-:S04]  /*01e0*/  IMAD R13, R15, R0, RZ ;  /* 0x000000000f0d7224 */ /* 0x000fc800078e02ff */
[----:B------:R-:W-:-:S04]  /*01f0*/  IMAD.HI.U32 R6, R7, R13, R6 ;  /* 0x0000000d07067227 */ /* 0x000fc800078e0006 */
[----:B------:R-:W-:Y:S02]  /*0200*/  IMAD.MOV R7, RZ, RZ, -R9 ;  /* 0x000000ffff077224 */ /* 0x000fe400078e0a09 */
[----:B------:R-:W-:-:S04]  /*0210*/  IMAD.HI.U32 R6, R6, R11, RZ ;  /* 0x0000000b06067227 */ /* 0x000fc800078e00ff */
[----:B------:R-:W-:Y:S02]  /*0220*/  IMAD R7, R2, R7, R11 ;  /* 0x0000000702077224 */ /* 0x000fe400078e020b */
[----:B------:R-:W-:-:S03]  /*0230*/  IMAD.MOV R6, RZ, RZ, -R6 ;  /* 0x000000ffff067224 */ /* 0x000fc600078e0a06 */
[----:B------:R-:W-:Y:S01]  /*0240*/  ISETP.GT.U32.AND P3, PT, R2, R7, PT ;  /* 0x000000070200720c */ /* 0x000fe20003f64070 */
[----:B------:R-:W-:-:S05]  /*0250*/  IMAD R6, R0, R6, R11 ;  /* 0x0000000600067224 */ /* 0x000fca00078e020b */
[----:B------:R-:W-:-:S07]  /*0260*/  ISETP.GT.U32.AND P0, PT, R0, R6, PT ;  /* 0x000000060000720c */ /* 0x000fce0003f04070 */
[----:B------:R-:W-:Y:S02]  /*0270*/  @!P3 IMAD.IADD R7, R7, 0x1, -R2 ;  /* 0x000000010707b824 */ /* 0x000fe400078e0a02 */
[----:B------:R-:W-:Y:S01]  /*0280*/  @!P3 VIADD R9, R9, 0x1 ;  /* 0x000000010909b836 */ /* 0x000fe20000000000 */
[----:B------:R-:W-:Y:S02]  /*0290*/  ISETP.NE.AND P3, PT, R4, RZ, PT ;  /* 0x000000ff0400720c */ /* 0x000fe40003f65270 */
[----:B------:R-:W-:Y:S01]  /*02a0*/  ISETP.GE.U32.AND P2, PT, R7, R2, PT ;  /* 0x000000020700720c */ /* 0x000fe20003f46070 */
[----:B------:R-:W-:Y:S01]  /*02b0*/  @!P0 IMAD.IADD R6, R6, 0x1, -R0 ;  /* 0x0000000106068824 */ /* 0x000fe200078e0a00 */
[----:B------:R-:W-:-:S04]  /*02c0*/  LOP3.LUT R2, R3, R4, RZ, 0x3c, !PT ;  /* 0x0000000403027212 */ /* 0x000fc800078e3cff */
[----:B------:R-:W-:Y:S02]  /*02d0*/  ISETP.GE.AND P1, PT, R2, RZ, PT ;  /* 0x000000ff0200720c */ /* 0x000fe40003f26270 */
[----:B------:R-:W-:-:S05]  /*02e0*/  ISETP.GT.U32.AND P0, PT, R0, R6, PT ;  /* 0x000000060000720c */ /* 0x000fca0003f04070 */
[----:B------:R-:W-:Y:S01]  /*02f0*/  @P2 VIADD R9, R9, 0x1 ;  /* 0x0000000109092836 */ /* 0x000fe20000000000 */
[----:B------:R-:W-:-:S03]  /*0300*/  ISETP.NE.AND P2, PT, R5, RZ, PT ;  /* 0x000000ff0500720c */ /* 0x000fc60003f45270 */
[----:B------:R-:W-:-:S04]  /*0310*/  IMAD.MOV.U32 R13, RZ, RZ, R9 ;  /* 0x000000ffff0d7224 */ /* 0x000fc800078e0009 */
[----:B------:R-:W-:Y:S01]  /*0320*/  @!P1 IMAD.MOV R13, RZ, RZ, -R13 ;  /* 0x000000ffff0d9224 */ /* 0x000fe200078e0a0d */
[----:B------:R-:W-:Y:S01]  /*0330*/  @!P3 LOP3.LUT R13, RZ, R4, RZ, 0x33, !PT ;  /* 0x00000004ff0db212 */ /* 0x000fe200078e33ff */
[----:B------:R-:W-:-:S03]  /*0340*/  @!P0 IMAD.IADD R6, R6, 0x1, -R0 ;  /* 0x0000000106068824 */ /* 0x000fc600078e0a00 */
[C---:B------:R-:W-:Y:S01]  /*0350*/  ISETP.GE.AND P0, PT, R13.reuse, 0x1, PT ;  /* 0x000000010d00780c */ /* 0x040fe20003f06270 */
[----:B------:R-:W-:Y:S01]  /*0360*/  @!P4 IMAD.MOV R6, RZ, RZ, -R6 ;  /* 0x000000ffff06c224 */ /* 0x000fe200078e0a06 */
[-C--:B------:R-:W-:Y:S01]  /*0370*/  @!P2 LOP3.LUT R6, RZ, R5.reuse, RZ, 0x33, !PT ;  /* 0x00000005ff06a212 */ /* 0x080fe200078e33ff */
[CC--:B------:R-:W-:Y:S01]  /*0380*/  IMAD R7, R13.reuse, R5.reuse, RZ ;  /* 0x000000050d077224 */ /* 0x0c0fe200078e02ff */
[C---:B------:R-:W-:Y:S01]  /*0390*/  SEL R0, R13.reuse, R4, P0 ;  /* 0x000000040d007207 */ /* 0x040fe20000000000 */
[----:B------:R-:W-:Y:S01]  /*03a0*/  VIADD R13, R13, 0x1 ;  /* 0x000000010d0d7836 */ /* 0x000fe20000000000 */
[C---:B------:R-:W-:Y:S01]  /*03b0*/  ISETP.GE.AND P0, PT, R6.reuse, 0x1, PT ;  /* 0x000000010600780c */ /* 0x040fe20003f06270 */
[----:B------:R-:W-:Y:S01]  /*03c0*/  VIADD R8, R6, 0x1 ;  /* 0x0000000106087836 */ /* 0x000fe20000000000 */
[----:B------:R-:W-:Y:S01]  /*03d0*/  SHF.R.S32.HI R11, RZ, 0x1f, R7 ;  /* 0x0000001fff0b7819 */ /* 0x000fe20000011407 */
[----:B------:R-:W-:Y:S01]  /*03e0*/  VIADD R0, R0, 0xffffffff ;  /* 0xffffffff00007836 */ /* 0x000fe20000000000 */
[----:B------:R-:W-:-:S02]  /*03f0*/  SEL R2, R6, R5, P0 ;  /* 0x0000000506027207 */ /* 0x000fc40000000000 */
[-C--:B------:R-:W-:Y:S01]  /*0400*/  ISETP.GE.AND P2, PT, R8, R5.reuse, PT ;  /* 0x000000050800720c */ /* 0x080fe20003f46270 */
[----:B------:R-:W-:Y:S01]  /*0410*/  IMAD R9, R0, R5, RZ ;  /* 0x0000000500097224 */ /* 0x000fe200078e02ff */
[--C-:B------:R-:W-:Y:S02]  /*0420*/  SHF.R.S32.HI R0, RZ, 0x1f, R2.reuse ;  /* 0x0000001fff007819 */ /* 0x100fe40000011402 */
[----:B------:R-:W-:Y:S01]  /*0430*/  SEL R16, R8, RZ, !P2 ;  /* 0x000000ff08107207 */ /* 0x000fe20005000000 */
[--C-:B------:R-:W-:Y:S01]  /*0440*/  IMAD.IADD R17, R6, 0x1, R9.reuse ;  /* 0x0000000106117824 */ /* 0x100fe200078e0209 */
[----:B------:R-:W-:Y:S02]  /*0450*/  SHF.R.S32.HI R15, RZ, 0x1f, R9 ;  /* 0x0000001fff0f7819 */ /* 0x000fe40000011409 */
[----:B0-----:R-:W-:Y:S02]  /*0460*/  IADD3 R14, P3, P4, R9, UR6, R2 ;  /* 0x00000006090e7c10 */ /* 0x001fe4000fc7e002 */
[----:B------:R-:W-:-:S02]  /*0470*/  IADD3 R10, P0, P1, R2, UR6, R7 ;  /* 0x00000006020a7c10 */ /* 0x000fc4000f91e007 */
[----:B------:R-:W-:Y:S01]  /*0480*/  IADD3.X R15, PT, PT, R15, UR7, R0, P3, P4 ;  /* 0x000000070f0f7c10 */ /* 0x000fe20009fe8400 */
[--C-:B------:R-:W-:Y:S01]  /*0490*/  IMAD.IADD R9, R9, 0x1, R16.reuse ;  /* 0x0000000109097824 */ /* 0x100fe200078e0210 */
[----:B------:R-:W-:Y:S02]  /*04a0*/  ISETP.GE.AND P3, PT, R13, R4, PT ;  /* 0x000000040d00720c */ /* 0x000fe40003f66270 */
[----:B------:R-:W-:Y:S01]  /*04b0*/  IADD3.X R11, PT, PT, R0, UR7, R11, P0, P1 ;  /* 0x00000007000b7c10 */ /* 0x000fe200087e240b */
[----:B--2---:R0:W2:Y:S01]  /*04c0*/  LDG.E.U8 R4, desc[UR4][R14.64+-0x1] ;  /* 0xffffff040e047981 */ /* 0x0040a2000c1e1100 */
[----:B------:R-:W-:Y:S02]  /*04d0*/  IADD3 R12, P0, PT, R17, UR6, RZ ;  /* 0x00000006110c7c10 */ /* 0x000fe4000ff1e0ff */
[----:B------:R-:W-:Y:S01]  /*04e0*/  SEL R18, R13, RZ, !P3 ;  /* 0x000000ff0d127207 */ /* 0x000fe20005800000 */
[----:B------:R-:W3:Y:S01]  /*04f0*/  LDG.E.U8 R10, desc[UR4][R10.64+-0x1] ;  /* 0xffffff040a0a7981 */ /* 0x000ee2000c1e1100 */
[----:B------:R-:W-:Y:S01]  /*0500*/  IADD3 R8, P1, PT, R9, UR6, RZ ;  /* 0x0000000609087c10 */ /* 0x000fe2000ff3e0ff */
[----:B------:R-:W-:Y:S01]  /*0510*/  IMAD.IADD R7, R7, 0x1, R16 ;  /* 0x0000000107077824 */ /* 0x000fe200078e0210 */
[----:B------:R-:W-:Y:S01]  /*0520*/  LEA.HI.X.SX32 R13, R17, UR7, 0x1, P0 ;  /* 0x00000007110d7c11 */ /* 0x000fe200080f0eff */
[----:B------:R-:W-:Y:S01]  /*0530*/  IMAD R5, R18, R5, RZ ;  /* 0x0000000512057224 */ /* 0x000fe200078e02ff */
[----:B------:R-:W-:-:S02]  /*0540*/  LEA.HI.X.SX32 R9, R9, UR7, 0x1, P1 ;  /* 0x0000000709097c11 */ /* 0x000fc400088f0eff */
[----:B0-----:R-:W-:Y:S01]  /*0550*/  IADD3 R14, P0, PT, R7, UR6, RZ ;  /* 0x00000006070e7c10 */ /* 0x001fe2000ff1e0ff */
[----:B------:R-:W4:Y:S01]  /*0560*/  LDG.E.U8 R12, desc[UR4][R12.64] ;  /* 0x000000040c0c7981 */ /* 0x000f22000c1e1100 */
[----:B------:R-:W-:-:S03]  /*0570*/  IMAD.IADD R17, R16, 0x1, R5 ;  /* 0x0000000110117824 */ /* 0x000fc600078e0205 */
[----:B------:R0:W5:Y:S01]  /*0580*/  LDG.E.U8 R8, desc[UR4][R8.64] ;  /* 0x0000000408087981 */ /* 0x000162000c1e1100 */
[----:B------:R-:W-:Y:S02]  /*0590*/  LEA.HI.X.SX32 R15, R7, UR7, 0x1, P0 ;  /* 0x00000007070f7c11 */ /* 0x000fe400080f0eff */
[C---:B------:R-:W-:Y:S01]  /*05a0*/  IADD3 R16, P0, PT, R17.reuse, UR6, RZ ;  /* 0x0000000611107c10 */ /* 0x040fe2000ff1e0ff */
[----:B------:R-:W-:Y:S02]  /*05b0*/  IMAD.IADD R7, R6, 0x1, R5 ;  /* 0x0000000106077824 */ /* 0x000fe400078e0205 */
[----:B------:R-:W5:Y:S01]  /*05c0*/  LDG.E.U8 R14, desc[UR4][R14.64] ;  /* 0x000000040e0e7981 */ /* 0x000f62000c1e1100 */
[----:B------:R-:W-:Y:S02]  /*05d0*/  LEA.HI.X.SX32 R17, R17, UR7, 0x1, P0 ;  /* 0x0000000711117c11 */ /* 0x000fe400080f0eff */
[----:B------:R-:W-:-:S03]  /*05e0*/  IADD3 R6, P0, PT, R7, UR6, RZ ;  /* 0x0000000607067c10 */ /* 0x000fc6000ff1e0ff */
[----:B------:R-:W5:Y:S01]  /*05f0*/  LDG.E.U8 R16, desc[UR4][R16.64] ;  /* 0x0000000410107981 */ /* 0x000f62000c1e1100 */
[----:B------:R-:W-:Y:S02]  /*0600*/  LEA.HI.X.SX32 R7, R7, UR7, 0x1, P0 ;  /* 0x0000000707077c11 */ /* 0x000fe400080f0eff */
[----:B------:R-:W-:Y:S02]  /*0610*/  IADD3 R18, P0, P1, R5, UR6, R2 ;  /* 0x0000000605127c10 */ /* 0x000fe4000f91e002 */
[----:B------:R-:W-:Y:S01]  /*0620*/  SHF.R.S32.HI R5, RZ, 0x1f, R5 ;  /* 0x0000001fff057819 */ /* 0x000fe20000011405 */
[----:B------:R-:W5:Y:S03]  /*0630*/  LDG.E.U8 R6, desc[UR4][R6.64] ;  /* 0x0000000406067981 */ /* 0x000f66000c1e1100 */
[----:B------:R-:W-:-:S05]  /*0640*/  IADD3.X R19, PT, PT, R5, UR7, R0, P0, P1 ;  /* 0x0000000705137c10 */ /* 0x000fca00087e2400 */
[----:B------:R-:W5:Y:S01]  /*0650*/  LDG.E.U8 R18, desc[UR4][R18.64+-0x1] ;  /* 0xffffff0412127981 */ /* 0x000f62000c1e1100 */
[----:B0-----:R-:W-:Y:S02]  /*0660*/  SHF.R.S32.HI R9, RZ, 0x1f, R3 ;  /* 0x0000001fff097819 */ /* 0x001fe40000011403 */
[----:B------:R-:W-:-:S04]  /*0670*/  IADD3 R20, P0, PT, R3, UR6, RZ ;  /* 0x0000000603147c10 */ /* 0x000fc8000ff1e0ff */
[----:B------:R-:W-:Y:S01]  /*0680*/  IADD3.X R21, PT, PT, R9, UR7, RZ, P0, !PT ;  /* 0x0000000709157c10 */ /* 0x000fe200087fe4ff */
[----:B------:R-:W-:Y:S01]  /*0690*/  IMAD.MOV.U32 R2, RZ, RZ, 0x2 ;  /* 0x00000002ff027424 */ /* 0x000fe200078e00ff */
[----:B------:R-:W0:Y:S03]  /*06a0*/  LDCU.64 UR6, c[0x0][0x388] ;  /* 0x00007100ff0677ac */ /* 0x000e260008000a00 */
[----:B------:R-:W5:Y:S01]  /*06b0*/  LDG.E.U8 R20, desc[UR4][R20.64] ;  /* 0x0000000414147981 */ /* 0x000f62000c1e1100 */
[----:B------:R-:W-:Y:S01]  /*06c0*/  BAR.SYNC.DEFER_BLOCKING 0x0 ;  /* 0x0000000000007b1d */ /* 0x000fe20000010000 */
[----:B--2---:R-:W-:Y:S02]  /*06d0*/  ISETP.NE.AND P1, PT, R4, 0x1, PT ;  /* 0x000000010400780c */ /* 0x004fe40003f25270 */
[----:B---3--:R-:W-:-:S04]  /*06e0*/  ISETP.NE.AND P0, PT, R10, 0x1, PT ;  /* 0x000000010a00780c */ /* 0x008fc80003f05270 */
[----:B------:R-:W-:Y:S02]  /*06f0*/  SEL R0, RZ, 0x1, P0 ;  /* 0x00000001ff007807 */ /* 0x000fe40000000000 */
[----:B----4-:R-:W-:-:S05]  /*0700*/  ISETP.NE.AND P2, PT, R12, 0x1, PT ;  /* 0x000000010c00780c */ /* 0x010fca0003f45270 */
[----:B------:R-:W-:Y:S02]  /*0710*/  @!P1 SEL R0, R2, 0x1, !P0 ;  /* 0x0000000102009807 */ /* 0x000fe40004000000 */
[----:B-----5:R-:W-:Y:S02]  /*0720*/  ISETP.NE.AND P0, PT, R8, 0x1, PT ;  /* 0x000000010800780c */ /* 0x020fe40003f05270 */
[----:B------:R-:W-:Y:S02]  /*0730*/  SEL R5, RZ, 0x1, P2 ;  /* 0x00000001ff057807 */ /* 0x000fe40001000000 */
[----:B------:R-:W-:-:S03]  /*0740*/  ISETP.NE.AND P1, PT, R14, 0x1, PT ;  /* 0x000000010e00780c */ /* 0x000fc60003f25270 */
[----:B------:R-:W-:-:S04]  /*0750*/  IMAD.IADD R0, R0, 0x1, R5 ;  /* 0x0000000100007824 */ /* 0x000fc800078e0205 */
[----:B------:R-:W-:Y:S02]  /*0760*/  VIADD R2, R0, 0x1 ;  /* 0x0000000100027836 */ /* 0x000fe40000000000 */
[----:B------:R-:W-:Y:S01]  /*0770*/  @P0 IMAD.MOV R2, RZ, RZ, R0 ;  /* 0x000000ffff020224 */ /* 0x000fe200078e0200 */
[----:B------:R-:W-:-:S03]  /*0780*/  ISETP.NE.AND P0, PT, R16, 0x1, PT ;  /* 0x000000011000780c */ /* 0x000fc60003f05270 */
[----:B------:R-:W-:Y:S02]  /*0790*/  VIADD R0, R2, 0x1 ;  /* 0x0000000102007836 */ /* 0x000fe40000000000 */
[----:B------:R-:W-:Y:S01]  /*07a0*/  @P1 IMAD.MOV R0, RZ, RZ, R2 ;  /* 0x000000ffff001224 */ /* 0x000fe200078e0202 */
[----:B------:R-:W-:-:S03]  /*07b0*/  ISETP.NE.AND P1, PT, R6, 0x1, PT ;  /* 0x000000010600780c */ /* 0x000fc60003f25270 */
[----:B------:R-:W-:-:S04]  /*07c0*/  VIADD R2, R0, 0x1 ;  /* 0x0000000100027836 */ /* 0x000fc80000000000 */
[----:B------:R-:W-:Y:S01]  /*07d0*/  @P0 IMAD.MOV R2, RZ, RZ, R0 ;  /* 0x000000ffff020224 */ /* 0x000fe200078e0200 */
[----:B------:R-:W-:-:S03]  /*07e0*/  ISETP.NE.AND P0, PT, R18, 0x1, PT ;  /* 0x000000011200780c */ /* 0x000fc60003f05270 */
[----:B------:R-:W-:Y:S02]  /*07f0*/  VIADD R0, R2, 0x1 ;  /* 0x0000000102007836 */ /* 0x000fe40000000000 */
[----:B------:R-:W-:-:S04]  /*0800*/  @P1 IMAD.MOV R0, RZ, RZ, R2 ;  /* 0x000000ffff001224 */ /* 0x000fc800078e0202 */
[----:B------:R-:W-:Y:S01]  /*0810*/  VIADD R2, R0, 0x1 ;  /* 0x0000000100027836 */ /* 0x000fe20000000000 */
[----:B------:R-:W-:-:S03]  /*0820*/  ISETP.NE.AND P1, PT, R20, 0x1, PT ;  /* 0x000000011400780c */ /* 0x000fc60003f25270 */
[----:B------:R-:W-:-:S05]  /*0830*/  @P0 IMAD.MOV R2, RZ, RZ, R0 ;  /* 0x000000ffff020224 */ /* 0x000fca00078e0200 */
[C---:B------:R-:W-:Y:S02]  /*0840*/  LOP3.LUT R0, R2.reuse, 0xfffffffe, RZ, 0xc0, !PT ;  /* 0xfffffffe02007812 */ /* 0x040fe400078ec0ff */
[----:B------:R-:W-:Y:S02]  /*0850*/  ISETP.NE.AND P2, PT, R2, 0x3, PT ;  /* 0x000000030200780c */ /* 0x000fe40003f45270 */
[----:B------:R-:W-:Y:S02]  /*0860*/  ISETP.NE.AND P0, PT, R0, 0x2, PT ;  /* 0x000000020000780c */ /* 0x000fe40003f05270 */
[----:B------:R-:W-:Y:S02]  /*0870*/  SEL R0, RZ, 0xffffffff, P2 ;  /* 0xffffffffff007807 */ /* 0x000fe40001000000 */
[----:B0-----:R-:W-:Y:S02]  /*0880*/  IADD3 R2, P2, PT, R3, UR6, RZ ;  /* 0x0000000603027c10 */ /* 0x001fe4000ff5e0ff */
[----:B------:R-:W-:-:S02]  /*0890*/  @!P1 SEL R0, RZ, 0xffffffff, P0 ;  /* 0xffffffffff009807 */ /* 0x000fc40000000000 */
[----:B------:R-:W-:Y:S02]  /*08a0*/  IADD3.X R3, PT, PT, R9, UR7, RZ, P2, !PT ;  /* 0x0000000709037c10 */ /* 0x000fe400097fe4ff */
[----:B------:R-:W-:-:S05]  /*08b0*/  LOP3.LUT R5, R0, 0x1, RZ, 0xc0, !PT ;  /* 0x0000000100057812 */ /* 0x000fca00078ec0ff */
[----:B------:R-:W-:Y:S01]  /*08c0*/  STG.E.U8 desc[UR4][R2.64], R5 ;  /* 0x0000000502007986 */ /* 0x000fe2000c101104 */
[----:B------:R-:W-:Y:S05]  /*08d0*/  EXIT ;  /* 0x000000000000794d */ /* 0x000fea0003800000 */
.L_x_0:
[----:B------:R-:W-:-:S00]  /*08e0*/  BRA `(.L_x_0) ;  /* 0xfffffffc00fc7947 */ /* 0x000fc0000383ffff */
[----:B------:R-:W-:-:S00]  /*08f0*/  NOP ;  /* 0x0000000000007918 */ /* 0x000fc00000000000 */
        /* <DEDUP_REMOVED lines=8> */
.L_x_1:


//--------------------- .nv.shared.reserved.0     --------------------------
	.section	.nv.shared.reserved.0,"aw",@nobits
	.weak		__nv_reservedSMEM_offset_0_alias
	.size		__nv_reservedSMEM_offset_0_alias, 0, 64
	.other		__nv_reservedSMEM_offset_0_alias,@"STO_CUDA_RESERVED_SHARED STV_DEFAULT"
__nv_reservedSMEM_offset_0_alias:
	.zero		0
	.zero		64


//--------------------- .nv.constant0._Z12conwayThreadPcS_ii --------------------------
	.section	.nv.constant0._Z12conwayThreadPcS_ii,"a",@progbits
	.sectionflags	@""
	.align	4
.nv.constant0._Z12conwayThreadPcS_ii:
	.zero		920


//--------------------- SYMBOLS --------------------------

	.type		.nv.reservedSmem.offset0,@object
	.size		.nv.reservedSmem.offset0,0x4
